	.headerflags	@"EF_CUDA_TEXMODE_UNIFIED EF_CUDA_64BIT_ADDRESS EF_CUDA_ACCELERATORS EF_CUDA_SM90 EF_CUDA_VIRTUAL_SM(EF_CUDA_SM90)"
	.elftype	@"ET_EXEC"


//--------------------- .nv.info                  --------------------------
	.section	.nv.info,"",@"SHT_CUDA_INFO"
	.align	4


	//----- nvinfo : EIATTR_REGCOUNT
	.align		4
        /*0000*/ 	.byte	0x04, 0x2f
        /*0002*/ 	.short	(.L_3 - .L_2)
	.align		4
.L_2:
        /*0004*/ 	.word	index@(triton_poi_fused__native_batch_norm_legit_no_training_cat_relu_17)
        /*0008*/ 	.word	0x0000001e


	//----- nvinfo : EIATTR_MIN_STACK_SIZE
	.align		4
.L_3:
        /*000c*/ 	.byte	0x04, 0x12
        /*000e*/ 	.short	(.L_5 - .L_4)
	.align		4
.L_4:
        /*0010*/ 	.word	index@(triton_poi_fused__native_batch_norm_legit_no_training_cat_relu_17)
        /*0014*/ 	.word	0x00000000


	//----- nvinfo : EIATTR_FRAME_SIZE
	.align		4
.L_5:
        /*0018*/ 	.byte	0x04, 0x11
        /*001a*/ 	.short	(.L_7 - .L_6)
	.align		4
.L_6:
        /*001c*/ 	.word	index@(triton_poi_fused__native_batch_norm_legit_no_training_cat_relu_17)
        /*0020*/ 	.word	0x00000000


	//----- nvinfo : EIATTR_MIN_STACK_SIZE
	.align		4
.L_7:
        /*0024*/ 	.byte	0x04, 0x12
        /*0026*/ 	.short	(.L_9 - .L_8)
	.align		4
.L_8:
        /*0028*/ 	.word	index@(triton_poi_fused__native_batch_norm_legit_no_training_cat_relu_17)
        /*002c*/ 	.word	0x00000000
.L_9:


//--------------------- .nv.info.triton_poi_fused__native_batch_norm_legit_no_training_cat_relu_17 --------------------------
	.section	.nv.info.triton_poi_fused__native_batch_norm_legit_no_training_cat_relu_17,"",@"SHT_CUDA_INFO"
	.sectionflags	@""
	.align	4


	//----- nvinfo : EIATTR_CUDA_API_VERSION
	.align		4
        /*0000*/ 	.byte	0x04, 0x37
        /*0002*/ 	.short	(.L_11 - .L_10)
.L_10:
        /*0004*/ 	.word	0x0000007c


	//----- nvinfo : EIATTR_KPARAM_INFO
	.align		4
.L_11:
        /*0008*/ 	.byte	0x04, 0x17
        /*000a*/ 	.short	(.L_13 - .L_12)
.L_12:
        /*000c*/ 	.word	0x00000000
        /*0010*/ 	.short	0x0009
        /*0012*/ 	.short	0x0048
        /*0014*/ 	.byte	0x00, 0xf0, 0x11, 0x00


	//----- nvinfo : EIATTR_KPARAM_INFO
	.align		4
.L_13:
        /*0018*/ 	.byte	0x04, 0x17
        /*001a*/ 	.short	(.L_15 - .L_14)
.L_14:
        /*001c*/ 	.word	0x00000000
        /*0020*/ 	.short	0x0008
        /*0022*/ 	.short	0x0040
        /*0024*/ 	.byte	0x00, 0xf4, 0x21, 0x00


	//----- nvinfo : EIATTR_KPARAM_INFO
	.align		4
.L_15:
        /*0028*/ 	.byte	0x04, 0x17
        /*002a*/ 	.short	(.L_17 - .L_16)
.L_16:
        /*002c*/ 	.word	0x00000000
        /*0030*/ 	.short	0x0007
        /*0032*/ 	.short	0x0038
        /*0034*/ 	.byte	0x00, 0xf4, 0x21, 0x00


	//----- nvinfo : EIATTR_KPARAM_INFO
	.align		4
.L_17:
        /*0038*/ 	.byte	0x04, 0x17
        /*003a*/ 	.short	(.L_19 - .L_18)
.L_18:
        /*003c*/ 	.word	0x00000000
        /*0040*/ 	.short	0x0006
        /*0042*/ 	.short	0x0030
        /*0044*/ 	.byte	0x00, 0xf4, 0x21, 0x00


	//----- nvinfo : EIATTR_KPARAM_INFO
	.align		4
.L_19:
        /*0048*/ 	.byte	0x04, 0x17
        /*004a*/ 	.short	(.L_21 - .L_20)
.L_20:
        /*004c*/ 	.word	0x00000000
        /*0050*/ 	.short	0x0005
        /*0052*/ 	.short	0x0028
        /*0054*/ 	.byte	0x00, 0xf4, 0x21, 0x00


	//----- nvinfo : EIATTR_KPARAM_INFO
	.align		4
.L_21:
        /*0058*/ 	.byte	0x04, 0x17
        /*005a*/ 	.short	(.L_23 - .L_22)
.L_22:
        /*005c*/ 	.word	0x00000000
        /*0060*/ 	.short	0x0004
        /*0062*/ 	.short	0x0020
        /*0064*/ 	.byte	0x00, 0xf4, 0x21, 0x00


	//----- nvinfo : EIATTR_KPARAM_INFO
	.align		4
.L_23:
        /*0068*/ 	.byte	0x04, 0x17
        /*006a*/ 	.short	(.L_25 - .L_24)
.L_24:
        /*006c*/ 	.word	0x00000000
        /*0070*/ 	.short	0x0003
        /*0072*/ 	.short	0x0018
        /*0074*/ 	.byte	0x00, 0xf4, 0x21, 0x00


	//----- nvinfo : EIATTR_KPARAM_INFO
	.align		4
.L_25:
        /*0078*/ 	.byte	0x04, 0x17
        /*007a*/ 	.short	(.L_27 - .L_26)
.L_26:
        /*007c*/ 	.word	0x00000000
        /*0080*/ 	.short	0x0002
        /*0082*/ 	.short	0x0010
        /*0084*/ 	.byte	0x00, 0xf4, 0x21, 0x00


	//----- nvinfo : EIATTR_KPARAM_INFO
	.align		4
.L_27:
        /*0088*/ 	.byte	0x04, 0x17
        /*008a*/ 	.short	(.L_29 - .L_28)
.L_28:
        /*008c*/ 	.word	0x00000000
        /*0090*/ 	.short	0x0001
        /*0092*/ 	.short	0x0008
        /*0094*/ 	.byte	0x00, 0xf4, 0x21, 0x00


	//----- nvinfo : EIATTR_KPARAM_INFO
	.align		4
.L_29:
        /*0098*/ 	.byte	0x04, 0x17
        /*009a*/ 	.short	(.L_31 - .L_30)
.L_30:
        /*009c*/ 	.word	0x00000000
        /*00a0*/ 	.short	0x0000
        /*00a2*/ 	.short	0x0000
        /*00a4*/ 	.byte	0x00, 0xf4, 0x21, 0x00


	//----- nvinfo : EIATTR_SPARSE_MMA_MASK
	.align		4
.L_31:
        /*00a8*/ 	.byte	0x03, 0x50
        /*00aa*/ 	.short	0x0000


	//----- nvinfo : EIATTR_MAXREG_COUNT
	.align		4
        /*00ac*/ 	.byte	0x03, 0x1b
        /*00ae*/ 	.short	0x00ff


	//----- nvinfo : EIATTR_EXIT_INSTR_OFFSETS
	.align		4
        /*00b0*/ 	.byte	0x04, 0x1c
        /*00b2*/ 	.short	(.L_33 - .L_32)


	//   ....[0]....
.L_32:
        /*00b4*/ 	.word	0x00000820


	//----- nvinfo : EIATTR_REQNTID
	.align		4
.L_33:
        /*00b8*/ 	.byte	0x04, 0x10
        /*00ba*/ 	.short	(.L_35 - .L_34)
.L_34:
        /*00bc*/ 	.word	0x00000080
        /*00c0*/ 	.word	0x00000001
        /*00c4*/ 	.word	0x00000001


	//----- nvinfo : EIATTR_CBANK_PARAM_SIZE
	.align		4
.L_35:
        /*00c8*/ 	.byte	0x03, 0x19
        /*00ca*/ 	.short	0x004c


	//----- nvinfo : EIATTR_PARAM_CBANK
	.align		4
        /*00cc*/ 	.byte	0x04, 0x0a
        /*00ce*/ 	.short	(.L_37 - .L_36)
	.align		4
.L_36:
        /*00d0*/ 	.word	index@(.nv.constant0.triton_poi_fused__native_batch_norm_legit_no_training_cat_relu_17)
        /*00d4*/ 	.short	0x0210
        /*00d6*/ 	.short	0x004c


	//----- nvinfo : EIATTR_SW_WAR
	.align		4
.L_37:
        /*00d8*/ 	.byte	0x04, 0x36
        /*00da*/ 	.short	(.L_39 - .L_38)
.L_38:
        /*00dc*/ 	.word	0x00000008
.L_39:


//--------------------- .nv.callgraph             --------------------------
	.section	.nv.callgraph,"",@"SHT_CUDA_CALLGRAPH"
	.align	4
	.sectionentsize	8
	.align		4
        /*0000*/ 	.word	0x00000000
	.align		4
        /*0004*/ 	.word	0xffffffff
	.align		4
        /*0008*/ 	.word	0x00000000
	.align		4
        /*000c*/ 	.word	0xfffffffe
	.align		4
        /*0010*/ 	.word	0x00000000
	.align		4
        /*0014*/ 	.word	0xfffffffd
	.align		4
        /*0018*/ 	.word	0x00000000
	.align		4
        /*001c*/ 	.word	0xfffffffc


//--------------------- .nv.constant4             --------------------------
	.section	.nv.constant4,"a",@progbits
	.align	8
	.align		8
.nv.constant4:
        /*0000*/ 	.dword	_$_str
	.align		8
        /*0008*/ 	.dword	_$_str_$_2


//--------------------- .text.triton_poi_fused__native_batch_norm_legit_no_training_cat_relu_17 --------------------------
	.section	.text.triton_poi_fused__native_batch_norm_legit_no_training_cat_relu_17,"ax",@progbits
	.align	128
        .global         triton_poi_fused__native_batch_norm_legit_no_training_cat_relu_17
        .type           triton_poi_fused__native_batch_norm_legit_no_training_cat_relu_17,@function
        .size           triton_poi_fused__native_batch_norm_legit_no_training_cat_relu_17,(.L_x_1 - triton_poi_fused__native_batch_norm_legit_no_training_cat_relu_17)
        .other          triton_poi_fused__native_batch_norm_legit_no_training_cat_relu_17,@"STO_CUDA_ENTRY STV_DEFAULT"
triton_poi_fused__native_batch_norm_legit_no_training_cat_relu_17:
.text.triton_poi_fused__native_batch_norm_legit_no_training_cat_relu_17:
[----:B------:R-:W-:Y:S01]  /*0000*/  LDC R1, c[0x0][0x28] ;  /* 0x00000a00ff017b82 */ /* 0x000fe20000000800 */
[----:B------:R-:W1:Y:S01]  /*0010*/  S2R R0, SR_TID.X ;  /* 0x0000000000007919 */ /* 0x000e620000002100 */
[----:B------:R-:W-:Y:S01]  /*0020*/  CS2R R10, SRZ ;  /* 0x00000000000a7805 */ /* 0x000fe2000001ff00 */
[----:B------:R-:W-:Y:S01]  /*0030*/  ULDC.64 UR4, c[0x0][0x208] ;  /* 0x0000820000047ab9 */ /* 0x000fe20000000a00 */
[----:B------:R-:W2:Y:S01]  /*0040*/  S2R R3, SR_CTAID.X ;  /* 0x0000000000037919 */ /* 0x000ea20000002500 */
[----:B------:R-:W-:-:S03]  /*0050*/  CS2R R8, SRZ ;  /* 0x0000000000087805 */ /* 0x000fc6000001ff00 */
[----:B------:R-:W3:Y:S08]  /*0060*/  LDC.64 R24, c[0x0][0x210] ;  /* 0x00008400ff187b82 */ /* 0x000ef00000000a00 */
[----:B------:R-:W4:Y:S01]  /*0070*/  LDC.64 R26, c[0x0][0x218] ;  /* 0x00008600ff1a7b82 */ /* 0x000f220000000a00 */
[----:B-1----:R-:W-:Y:S01]  /*0080*/  IMAD.SHL.U32 R0, R0, 0x2, RZ ;  /* 0x0000000200007824 */ /* 0x002fe200078e00ff */
[----:B--2---:R-:W-:-:S04]  /*0090*/  SHF.R.S32.HI R5, RZ, 0x17, R3 ;  /* 0x00000017ff057819 */ /* 0x004fc80000011403 */
[----:B------:R-:W-:Y:S02]  /*00a0*/  LOP3.LUT R0, R0, 0xfe, RZ, 0xc0, !PT ;  /* 0x000000fe00007812 */ /* 0x000fe400078ec0ff */
[----:B------:R-:W-:-:S03]  /*00b0*/  SGXT R5, R5, 0x1 ;  /* 0x000000010505781a */ /* 0x000fc60000000200 */
[----:B------:R-:W-:-:S05]  /*00c0*/  IMAD R0, R3, 0x100, R0 ;  /* 0x0000010003007824 */ /* 0x000fca00078e0200 */
[----:B------:R-:W-:Y:S02]  /*00d0*/  SHF.R.S32.HI R3, RZ, 0x1f, R0 ;  /* 0x0000001fff037819 */ /* 0x000fe40000011400 */
[-C--:B------:R-:W-:Y:S02]  /*00e0*/  LEA.HI R2, R5, R0.reuse, RZ, 0xa ;  /* 0x0000000005027211 */ /* 0x080fe400078f50ff */
[----:B------:R-:W-:Y:S01]  /*00f0*/  LEA.HI R3, R3, R0, RZ, 0x7 ;  /* 0x0000000003037211 */ /* 0x000fe200078f38ff */
[----:B------:R-:W1:Y:S02]  /*0100*/  LDC.64 R4, c[0x0][0x220] ;  /* 0x00008800ff047b82 */ /* 0x000e640000000a00 */
[----:B------:R-:W-:Y:S01]  /*0110*/  IMAD.SHL.U32 R6, R2, 0x2, RZ ;  /* 0x0000000202067824 */ /* 0x000fe200078e00ff */
[----:B------:R-:W-:Y:S02]  /*0120*/  SHF.R.S32.HI R15, RZ, 0x7, R3 ;  /* 0x00000007ff0f7819 */ /* 0x000fe40000011403 */
[----:B------:R-:W-:-:S02]  /*0130*/  LOP3.LUT R3, R3, 0xffffff80, RZ, 0xc0, !PT ;  /* 0xffffff8003037812 */ /* 0x000fc400078ec0ff */
[C---:B------:R-:W-:Y:S02]  /*0140*/  LEA.HI R2, R15.reuse, R15, RZ, 0x3 ;  /* 0x0000000f0f027211 */ /* 0x040fe400078f18ff */
[----:B------:R-:W-:Y:S01]  /*0150*/  LOP3.LUT R7, R6, 0xfffff800, RZ, 0xc0, !PT ;  /* 0xfffff80006077812 */ /* 0x000fe200078ec0ff */
[----:B------:R-:W-:Y:S01]  /*0160*/  IMAD.IADD R18, R0, 0x1, -R3 ;  /* 0x0000000100127824 */ /* 0x000fe200078e0a03 */
[----:B------:R-:W-:Y:S02]  /*0170*/  LOP3.LUT R6, R2, 0x1fffff8, RZ, 0xc0, !PT ;  /* 0x01fffff802067812 */ /* 0x000fe400078ec0ff */
[----:B------:R-:W2:Y:S01]  /*0180*/  LDC.64 R2, c[0x0][0x230] ;  /* 0x00008c00ff027b82 */ /* 0x000ea20000000a00 */
[C---:B------:R-:W-:Y:S01]  /*0190*/  IMAD.IADD R7, R18.reuse, 0x1, R7 ;  /* 0x0000000112077824 */ /* 0x040fe200078e0207 */
[----:B------:R-:W-:Y:S01]  /*01a0*/  ISETP.GT.AND P2, PT, R18, 0x3f, PT ;  /* 0x0000003f1200780c */ /* 0x000fe20003f44270 */
[----:B------:R-:W-:-:S04]  /*01b0*/  IMAD.IADD R6, R15, 0x1, -R6 ;  /* 0x000000010f067824 */ /* 0x000fc800078e0a06 */
[----:B------:R-:W-:Y:S01]  /*01c0*/  IMAD R19, R6, 0x80, R7 ;  /* 0x0000008006137824 */ /* 0x000fe200078e0207 */
[----:B------:R-:W-:-:S03]  /*01d0*/  CS2R R6, SRZ ;  /* 0x0000000000067805 */ /* 0x000fc6000001ff00 */
[C---:B------:R-:W-:Y:S02]  /*01e0*/  VIADD R13, R19.reuse, 0xffffffc0 ;  /* 0xffffffc0130d7836 */ /* 0x040fe40000000000 */
[----:B-1----:R-:W-:-:S04]  /*01f0*/  IMAD.WIDE R16, R19, 0x4, R4 ;  /* 0x0000000413107825 */ /* 0x002fc800078e0204 */
[----:B------:R-:W-:Y:S01]  /*0200*/  IMAD.WIDE R12, R13, 0x4, R4 ;  /* 0x000000040d0c7825 */ /* 0x000fe200078e0204 */
[----:B------:R1:W5:Y:S03]  /*0210*/  @P2 LDG.E.EL.64 R10, desc[UR4][R16.64] ;  /* 0x00000004100a2981 */ /* 0x000366000c2e1b00 */
[C---:B------:R-:W-:Y:S01]  /*0220*/  VIADD R21, R19.reuse, 0x3c0 ;  /* 0x000003c013157836 */ /* 0x040fe20000000000 */
[----:B------:R-:W5:Y:S01]  /*0230*/  @P2 LDG.E.EL.64 R6, desc[UR4][R12.64] ;  /* 0x000000040c062981 */ /* 0x000f62000c2e1b00 */
[----:B------:R-:W-:Y:S02]  /*0240*/  VIADD R23, R19, 0x400 ;  /* 0x0000040013177836 */ /* 0x000fe40000000000 */
[----:B--2---:R-:W-:Y:S01]  /*0250*/  IMAD.WIDE R2, R18, 0x4, R2 ;  /* 0x0000000412027825 */ /* 0x004fe200078e0202 */
[----:B-1----:R-:W1:Y:S03]  /*0260*/  LDC.64 R16, c[0x0][0x228] ;  /* 0x00008a00ff107b82 */ /* 0x002e660000000a00 */
[----:B------:R-:W-:-:S02]  /*0270*/  IMAD.WIDE R20, R21, 0x4, R4 ;  /* 0x0000000415147825 */ /* 0x000fc400078e0204 */
[----:B------:R-:W2:Y:S02]  /*0280*/  LDG.E.EL.64 R2, desc[UR4][R2.64] ;  /* 0x0000000402027981 */ /* 0x000ea4000c2e1b00 */
[----:B------:R-:W-:Y:S02]  /*0290*/  IMAD.WIDE R22, R23, 0x4, R4 ;  /* 0x0000000417167825 */ /* 0x000fe400078e0204 */
[----:B------:R3:W2:Y:S01]  /*02a0*/  @P2 LDG.E.EL.64 R8, desc[UR4][R20.64] ;  /* 0x0000000414082981 */ /* 0x0006a2000c2e1b00 */
[----:B------:R-:W-:-:S06]  /*02b0*/  CS2R R4, SRZ ;  /* 0x0000000000047805 */ /* 0x000fcc000001ff00 */
[----:B------:R4:W2:Y:S01]  /*02c0*/  @P2 LDG.E.EL.64 R4, desc[UR4][R22.64] ;  /* 0x0000000416042981 */ /* 0x0008a2000c2e1b00 */
[C---:B------:R-:W-:Y:S01]  /*02d0*/  ISETP.GE.AND P0, PT, R18.reuse, 0x40, PT ;  /* 0x000000401200780c */ /* 0x040fe20003f06270 */
[----:B------:R-:W-:Y:S01]  /*02e0*/  IMAD R15, R15, 0x40, R18 ;  /* 0x000000400f0f7824 */ /* 0x000fe200078e0212 */
[----:B0--3--:R-:W0:Y:S01]  /*02f0*/  LDC.64 R20, c[0x0][0x240] ;  /* 0x00009000ff147b82 */ /* 0x009e220000000a00 */
[----:B------:R-:W-:Y:S01]  /*0300*/  CS2R R12, SRZ ;  /* 0x00000000000c7805 */ /* 0x000fe2000001ff00 */
[----:B----4-:R-:W-:-:S04]  /*0310*/  IMAD.WIDE R26, R18, 0x4, R26 ;  /* 0x00000004121a7825 */ /* 0x010fc800078e021a */
[----:B------:R-:W-:Y:S02]  /*0320*/  IMAD.WIDE R24, R15, 0x4, R24 ;  /* 0x000000040f187825 */ /* 0x000fe400078e0218 */
[----:B------:R-:W3:Y:S01]  /*0330*/  LDC.64 R22, c[0x0][0x238] ;  /* 0x00008e00ff167b82 */ /* 0x000ee20000000a00 */
[----:B------:R-:W-:Y:S02]  /*0340*/  CS2R R14, SRZ ;  /* 0x00000000000e7805 */ /* 0x000fe4000001ff00 */
[----:B------:R4:W2:Y:S01]  /*0350*/  @!P0 LDG.E.EL.64 R12, desc[UR4][R26.64] ;  /* 0x000000041a0c8981 */ /* 0x0008a2000c2e1b00 */
[----:B-1----:R-:W-:-:S03]  /*0360*/  IMAD.WIDE R16, R18, 0x4, R16 ;  /* 0x0000000412107825 */ /* 0x002fc600078e0210 */
[----:B------:R1:W2:Y:S04]  /*0370*/  @!P0 LDG.E.EL.64 R14, desc[UR4][R24.64] ;  /* 0x00000004180e8981 */ /* 0x0002a8000c2e1b00 */
[----:B------:R-:W2:Y:S01]  /*0380*/  LDG.E.EL.64 R16, desc[UR4][R16.64] ;  /* 0x0000000410107981 */ /* 0x000ea2000c2e1b00 */
[----:B---3--:R-:W-:-:S04]  /*0390*/  IMAD.WIDE R22, R18, 0x4, R22 ;  /* 0x0000000412167825 */ /* 0x008fc800078e0216 */
[----:B0-----:R-:W-:Y:S02]  /*03a0*/  IMAD.WIDE R18, R18, 0x4, R20 ;  /* 0x0000000412127825 */ /* 0x001fe400078e0214 */
[----:B------:R0:W3:Y:S04]  /*03b0*/  LDG.E.EL.64 R20, desc[UR4][R22.64] ;  /* 0x0000000416147981 */ /* 0x0000e8000c2e1b00 */
[----:B------:R-:W3:Y:S01]  /*03c0*/  LDG.E.EL.64 R18, desc[UR4][R18.64] ;  /* 0x0000000412127981 */ /* 0x000ee2000c2e1b00 */
[----:B-----5:R-:W-:Y:S02]  /*03d0*/  SEL R11, R11, RZ, P2 ;  /* 0x000000ff0b0b7207 */ /* 0x020fe40001000000 */
[----:B------:R-:W-:Y:S02]  /*03e0*/  SEL R10, R10, RZ, P2 ;  /* 0x000000ff0a0a7207 */ /* 0x000fe40001000000 */
[----:B----4-:R-:W-:-:S02]  /*03f0*/  SEL R26, R7, RZ, P2 ;  /* 0x000000ff071a7207 */ /* 0x010fc40001000000 */
[C---:B------:R-:W-:Y:S02]  /*0400*/  FSETP.NAN.AND P4, PT, R11.reuse, R11, PT ;  /* 0x0000000b0b00720b */ /* 0x040fe40003f88000 */
[----:B------:R-:W-:Y:S02]  /*0410*/  FSETP.GT.AND P3, PT, R11, R26, PT ;  /* 0x0000001a0b00720b */ /* 0x000fe40003f64000 */
[----:B-1----:R-:W-:Y:S02]  /*0420*/  SEL R25, R6, RZ, P2 ;  /* 0x000000ff06197207 */ /* 0x002fe40001000000 */
[----:B------:R-:W-:Y:S01]  /*0430*/  FSETP.NAN.AND P6, PT, R10, R10, PT ;  /* 0x0000000a0a00720b */ /* 0x000fe20003fc8000 */
[----:B--2---:R-:W-:Y:S01]  /*0440*/  FADD R7, R2, 0.0010000000474974513054 ;  /* 0x3a83126f02077421 */ /* 0x004fe20000000000 */
[----:B------:R-:W-:Y:S01]  /*0450*/  FADD R6, R3, 0.0010000000474974513054 ;  /* 0x3a83126f03067421 */ /* 0x000fe20000000000 */
[----:B------:R-:W-:-:S03]  /*0460*/  SEL R2, R9, RZ, P2 ;  /* 0x000000ff09027207 */ /* 0x000fc60001000000 */
[----:B------:R-:W-:Y:S01]  /*0470*/  MUFU.SQRT R9, R6 ;  /* 0x0000000600097308 */ /* 0x000fe20000002000 */
[----:B------:R-:W-:Y:S02]  /*0480*/  SEL R3, R8, RZ, P2 ;  /* 0x000000ff08037207 */ /* 0x000fe40001000000 */
[----:B------:R-:W-:Y:S02]  /*0490*/  FSETP.NAN.AND P1, PT, R2, R2, PT ;  /* 0x000000020200720b */ /* 0x000fe40003f28000 */
[----:B------:R-:W-:Y:S02]  /*04a0*/  SEL R5, R5, RZ, P2 ;  /* 0x000000ff05057207 */ /* 0x000fe40001000000 */
[----:B------:R-:W-:Y:S01]  /*04b0*/  @!P3 FSEL R11, R11, R26, P4 ;  /* 0x0000001a0b0bb208 */ /* 0x000fe20002000000 */
[----:B------:R-:W1:Y:S01]  /*04c0*/  MUFU.SQRT R7, R7 ;  /* 0x0000000700077308 */ /* 0x000e620000002000 */
[----:B------:R-:W-:Y:S02]  /*04d0*/  FSETP.NAN.AND P4, PT, R5, R5, PT ;  /* 0x000000050500720b */ /* 0x000fe40003f88000 */
[----:B------:R-:W-:-:S02]  /*04e0*/  FSETP.GEU.AND P5, PT, R11, R2, PT ;  /* 0x000000020b00720b */ /* 0x000fc40003fae000 */
[----:B------:R-:W-:Y:S02]  /*04f0*/  FSETP.GT.AND P3, PT, R10, R25, PT ;  /* 0x000000190a00720b */ /* 0x000fe40003f64000 */
[----:B------:R-:W-:Y:S02]  /*0500*/  SEL R4, R4, RZ, P2 ;  /* 0x000000ff04047207 */ /* 0x000fe40001000000 */
[----:B------:R-:W-:Y:S02]  /*0510*/  @!P1 FSEL R2, R2, R11, !P5 ;  /* 0x0000000b02029208 */ /* 0x000fe40006800000 */
[----:B0-----:R-:W-:Y:S02]  /*0520*/  SEL R23, R12, RZ, !P0 ;  /* 0x000000ff0c177207 */ /* 0x001fe40004000000 */
[----:B------:R-:W-:Y:S02]  /*0530*/  FSETP.GEU.AND P5, PT, R2, R5, PT ;  /* 0x000000050200720b */ /* 0x000fe40003fae000 */
[----:B-1----:R-:W-:-:S02]  /*0540*/  FSETP.GT.AND P1, PT, R7, 8.50705917302346158658e+37, PT ;  /* 0x7e8000000700780b */ /* 0x002fc40003f24000 */
[----:B------:R-:W-:Y:S02]  /*0550*/  @!P4 FSEL R5, R5, R2, !P5 ;  /* 0x000000020505c208 */ /* 0x000fe40006800000 */
[----:B------:R-:W-:Y:S02]  /*0560*/  FSETP.GT.AND P5, PT, R9, 8.50705917302346158658e+37, PT ;  /* 0x7e8000000900780b */ /* 0x000fe40003fa4000 */
[----:B------:R-:W-:Y:S02]  /*0570*/  @!P3 FSEL R10, R10, R25, P6 ;  /* 0x000000190a0ab208 */ /* 0x000fe40003000000 */
[-C--:B------:R-:W-:Y:S02]  /*0580*/  FSETP.NAN.AND P6, PT, R3, R3.reuse, PT ;  /* 0x000000030300720b */ /* 0x080fe40003fc8000 */
[----:B------:R-:W-:Y:S02]  /*0590*/  FSETP.GEU.AND P4, PT, R9, 1.175494350822287508e-38, PT ;  /* 0x008000000900780b */ /* 0x000fe40003f8e000 */
[C---:B------:R-:W-:Y:S01]  /*05a0*/  FSETP.GEU.AND P3, PT, R7.reuse, 1.175494350822287508e-38, PT ;  /* 0x008000000700780b */ /* 0x040fe20003f6e000 */
[----:B------:R-:W-:Y:S01]  /*05b0*/  @P1 FMUL R7, R7, 0.25 ;  /* 0x3e80000007071820 */ /* 0x000fe20000400000 */
[----:B------:R-:W-:-:S02]  /*05c0*/  FSETP.GEU.AND P2, PT, R10, R3, PT ;  /* 0x000000030a00720b */ /* 0x000fc40003f4e000 */
[----:B------:R-:W-:Y:S01]  /*05d0*/  SEL R12, R13, RZ, !P0 ;  /* 0x000000ff0d0c7207 */ /* 0x000fe20004000000 */
[----:B------:R-:W-:Y:S01]  /*05e0*/  @P5 FMUL R9, R9, 0.25 ;  /* 0x3e80000009095820 */ /* 0x000fe20000400000 */
[----:B------:R-:W-:Y:S02]  /*05f0*/  SEL R14, R14, RZ, !P0 ;  /* 0x000000ff0e0e7207 */ /* 0x000fe40004000000 */
[----:B------:R-:W-:Y:S02]  /*0600*/  SEL R15, R15, RZ, !P0 ;  /* 0x000000ff0f0f7207 */ /* 0x000fe40004000000 */
[----:B------:R-:W-:Y:S01]  /*0610*/  @!P6 FSEL R3, R3, R10, !P2 ;  /* 0x0000000a0303e208 */ /* 0x000fe20005000000 */
[----:B------:R-:W-:Y:S01]  /*0620*/  @!P4 FMUL R9, R9, 16777216 ;  /* 0x4b8000000909c820 */ /* 0x000fe20000400000 */
[-C--:B------:R-:W-:Y:S01]  /*0630*/  FSETP.NAN.AND P2, PT, R4, R4.reuse, PT ;  /* 0x000000040400720b */ /* 0x080fe20003f48000 */
[----:B------:R-:W-:Y:S01]  /*0640*/  @!P3 FMUL R7, R7, 16777216 ;  /* 0x4b8000000707b820 */ /* 0x000fe20000400000 */
[----:B------:R-:W-:Y:S01]  /*0650*/  IMAD.MOV.U32 R10, RZ, RZ, 0x3e800000 ;  /* 0x3e800000ff0a7424 */ /* 0x000fe200078e00ff */
[----:B------:R-:W-:Y:S01]  /*0660*/  FSETP.GEU.AND P6, PT, R3, R4, PT ;  /* 0x000000040300720b */ /* 0x000fe20003fce000 */
[----:B------:R-:W-:Y:S01]  /*0670*/  @!P0 FADD R5, R15, R12 ;  /* 0x0000000c0f058221 */ /* 0x000fe20000000000 */
[----:B------:R0:W1:Y:S02]  /*0680*/  MUFU.RCP R8, R7 ;  /* 0x0000000700087308 */ /* 0x0000640000001000 */
[C---:B------:R-:W-:Y:S01]  /*0690*/  FSEL R11, R10.reuse, 1, P1 ;  /* 0x3f8000000a0b7808 */ /* 0x040fe20000800000 */
[----:B------:R-:W-:Y:S01]  /*06a0*/  FADD R17, -R17, R5 ;  /* 0x0000000511117221 */ /* 0x000fe20000000100 */
[----:B------:R-:W-:-:S03]  /*06b0*/  FSEL R10, R10, 1, P5 ;  /* 0x3f8000000a0a7808 */ /* 0x000fc60002800000 */
[----:B------:R-:W-:Y:S01]  /*06c0*/  @!P3 FMUL R11, R11, 16777216 ;  /* 0x4b8000000b0bb820 */ /* 0x000fe20000400000 */
[----:B------:R-:W2:Y:S01]  /*06d0*/  MUFU.RCP R9, R9 ;  /* 0x0000000900097308 */ /* 0x000ea20000001000 */
[----:B------:R-:W-:Y:S01]  /*06e0*/  @!P2 FSEL R4, R4, R3, !P6 ;  /* 0x000000030404a208 */ /* 0x000fe20007000000 */
[----:B0-----:R-:W0:Y:S01]  /*06f0*/  LDC.64 R6, c[0x0][0x248] ;  /* 0x00009200ff067b82 */ /* 0x001e220000000a00 */
[----:B------:R-:W-:Y:S01]  /*0700*/  @!P4 FMUL R10, R10, 16777216 ;  /* 0x4b8000000a0ac820 */ /* 0x000fe20000400000 */
[----:B------:R-:W-:Y:S01]  /*0710*/  @!P0 FADD R4, R14, R23 ;  /* 0x000000170e048221 */ /* 0x000fe20000000000 */
[----:B-1----:R-:W-:-:S03]  /*0720*/  FMUL R11, R8, R11 ;  /* 0x0000000b080b7220 */ /* 0x002fc60000400000 */
[----:B------:R-:W-:Y:S02]  /*0730*/  FADD R16, -R16, R4 ;  /* 0x0000000410107221 */ /* 0x000fe40000000100 */
[----:B------:R-:W1:Y:S02]  /*0740*/  LDC.64 R2, c[0x0][0x250] ;  /* 0x00009400ff027b82 */ /* 0x000e640000000a00 */
[----:B------:R-:W-:Y:S01]  /*0750*/  FMUL R11, R16, R11 ;  /* 0x0000000b100b7220 */ /* 0x000fe20000400000 */
[----:B--2---:R-:W-:-:S03]  /*0760*/  FMUL R10, R9, R10 ;  /* 0x0000000a090a7220 */ /* 0x004fc60000400000 */
[----:B---3--:R-:W-:Y:S01]  /*0770*/  FFMA R11, R20, R11, R18 ;  /* 0x0000000b140b7223 */ /* 0x008fe20000000012 */
[----:B------:R-:W-:-:S04]  /*0780*/  FMUL R10, R17, R10 ;  /* 0x0000000a110a7220 */ /* 0x000fc80000400000 */
[----:B------:R-:W-:Y:S01]  /*0790*/  FSETP.GEU.AND P0, PT, R11, RZ, PT ;  /* 0x000000ff0b00720b */ /* 0x000fe20003f0e000 */
[----:B------:R-:W-:-:S03]  /*07a0*/  FFMA R10, R21, R10, R19 ;  /* 0x0000000a150a7223 */ /* 0x000fc60000000013 */
[----:B------:R-:W-:Y:S01]  /*07b0*/  FSEL R8, R11, RZ, P0 ;  /* 0x000000ff0b087208 */ /* 0x000fe20000000000 */
[----:B0-----:R-:W-:Y:S01]  /*07c0*/  IMAD.WIDE R6, R0, 0x4, R6 ;  /* 0x0000000400067825 */ /* 0x001fe200078e0206 */
[----:B------:R-:W-:-:S04]  /*07d0*/  FSETP.GEU.AND P1, PT, R10, RZ, PT ;  /* 0x000000ff0a00720b */ /* 0x000fc80003f2e000 */
[----:B------:R-:W-:Y:S01]  /*07e0*/  STG.E.64 desc[UR4][R6.64], R4 ;  /* 0x0000000406007986 */ /* 0x000fe2000c101b04 */
[----:B------:R-:W-:Y:S01]  /*07f0*/  FSEL R9, R10, RZ, P1 ;  /* 0x000000ff0a097208 */ /* 0x000fe20000800000 */
[----:B-1----:R-:W-:-:S05]  /*0800*/  IMAD.WIDE R2, R0, 0x4, R2 ;  /* 0x0000000400027825 */ /* 0x002fca00078e0202 */
[----:B------:R-:W-:Y:S01]  /*0810*/  STG.E.64 desc[UR4][R2.64], R8 ;  /* 0x0000000802007986 */ /* 0x000fe2000c101b04 */
[----:B------:R-:W-:Y:S05]  /*0820*/  EXIT ;  /* 0x000000000000794d */ /* 0x000fea0003800000 */
.L_x_0:
[----:B------:R-:W-:-:S00]  /*0830*/  BRA `(.L_x_0) ;  /* 0xfffffffc00fc7947 */ /* 0x000fc0000383ffff */
[----:B------:R-:W-:-:S00]  /*0840*/  NOP ;  /* 0x0000000000007918 */ /* 0x000fc00000000000 */
        /* <DEDUP_REMOVED lines=11> */
.L_x_1:


//--------------------- .nv.global.init           --------------------------
	.section	.nv.global.init,"aw",@progbits
.nv.global.init:
	.type		_$_str,@object
	.size		_$_str,(_$_str_$_2 - _$_str)
_$_str:
        /*0000*/ 	.byte	0x5f, 0x5f, 0x43, 0x55, 0x44, 0x41, 0x5f, 0x46, 0x54, 0x5a, 0x00
	.type		_$_str_$_2,@object
	.size		_$_str_$_2,(.L_1 - _$_str_$_2)
_$_str_$_2:
        /*000b*/ 	.byte	0x5f, 0x5f, 0x43, 0x55, 0x44, 0x41, 0x5f, 0x50, 0x52, 0x45, 0x43, 0x5f, 0x53, 0x51, 0x52, 0x54
        /*001b*/ 	.byte	0x00
.L_1:


//--------------------- .nv.constant0.triton_poi_fused__native_batch_norm_legit_no_training_cat_relu_17 --------------------------
	.section	.nv.constant0.triton_poi_fused__native_batch_norm_legit_no_training_cat_relu_17,"a",@progbits
	.sectionflags	@""
	.align	4
.nv.constant0.triton_poi_fused__native_batch_norm_legit_no_training_cat_relu_17:
	.zero		604
